//
// Generated by NVIDIA NVVM Compiler
//
// Compiler Build ID: CL-36424714
// Cuda compilation tools, release 13.0, V13.0.88
// Based on NVVM 20.0.0
//

.version 9.0
.target sm_100
.address_size 64

	// .globl	_Z10funcMatrixPfS_S_ii
.func  (.param .b64 func_retval0) __internal_accurate_pow
(
	.param .b64 __internal_accurate_pow_param_0
)
;

.visible .entry _Z10funcMatrixPfS_S_ii(
	.param .u64 .ptr .align 1 _Z10funcMatrixPfS_S_ii_param_0,
	.param .u64 .ptr .align 1 _Z10funcMatrixPfS_S_ii_param_1,
	.param .u64 .ptr .align 1 _Z10funcMatrixPfS_S_ii_param_2,
	.param .u32 _Z10funcMatrixPfS_S_ii_param_3,
	.param .u32 _Z10funcMatrixPfS_S_ii_param_4
)
{
	.reg .pred 	%p<33>;
	.reg .b32 	%r<63>;
	.reg .b32 	%f<6>;
	.reg .b64 	%rd<13>;
	.reg .b64 	%fd<63>;

	ld.param.u64 	%rd1, [_Z10funcMatrixPfS_S_ii_param_0];
	ld.param.u64 	%rd2, [_Z10funcMatrixPfS_S_ii_param_1];
	ld.param.u64 	%rd3, [_Z10funcMatrixPfS_S_ii_param_2];
	ld.param.u32 	%r9, [_Z10funcMatrixPfS_S_ii_param_3];
	ld.param.u32 	%r10, [_Z10funcMatrixPfS_S_ii_param_4];
	mov.u32 	%r12, %tid.x;
	mov.u32 	%r13, %ctaid.x;
	mov.u32 	%r14, %ntid.x;
	mad.lo.s32 	%r15, %r13, %r14, %r12;
	mov.u32 	%r16, %tid.y;
	mov.u32 	%r17, %ctaid.y;
	mov.u32 	%r18, %ntid.y;
	mad.lo.s32 	%r19, %r17, %r18, %r16;
	mad.lo.s32 	%r1, %r9, %r19, %r15;
	setp.ge.u32 	%p1, %r15, %r9;
	setp.ge.u32 	%p2, %r19, %r10;
	or.pred  	%p3, %p1, %p2;
	@%p3 bra 	$L__BB0_19;
	cvta.to.global.u64 	%rd4, %rd2;
	mul.wide.u32 	%rd5, %r1, 4;
	add.s64 	%rd6, %rd4, %rd5;
	ld.global.f32 	%f1, [%rd6];
	cvt.f64.f32 	%fd1, %f1;
	{
	.reg .b32 %temp; 
	mov.b64 	{%temp, %r2}, %fd1;
	}
	mov.f64 	%fd23, 0d4000000000000000;
	{
	.reg .b32 %temp; 
	mov.b64 	{%temp, %r21}, %fd23;
	}
	and.b32  	%r4, %r21, 2146435072;
	setp.eq.s32 	%p4, %r4, 1062207488;
	abs.f64 	%fd2, %fd1;
	{ // callseq 0, 0
	.param .b64 param0;
	st.param.f64 	[param0], %fd2;
	.param .b64 retval0;
	call.uni (retval0), 
	__internal_accurate_pow, 
	(
	param0
	);
	ld.param.f64 	%fd24, [retval0];
	} // callseq 0
	setp.lt.s32 	%p5, %r2, 0;
	neg.f64 	%fd26, %fd24;
	selp.f64 	%fd27, %fd26, %fd24, %p4;
	selp.f64 	%fd59, %fd27, %fd24, %p5;
	setp.neu.f32 	%p6, %f1, 0f00000000;
	@%p6 bra 	$L__BB0_3;
	setp.eq.s32 	%p7, %r4, 1062207488;
	selp.b32 	%r22, %r2, 0, %p7;
	setp.lt.s32 	%p8, %r21, 0;
	or.b32  	%r23, %r22, 2146435072;
	selp.b32 	%r24, %r23, %r22, %p8;
	mov.b32 	%r25, 0;
	mov.b64 	%fd59, {%r25, %r24};
$L__BB0_3:
	add.f64 	%fd28, %fd1, 0d4000000000000000;
	{
	.reg .b32 %temp; 
	mov.b64 	{%temp, %r26}, %fd28;
	}
	and.b32  	%r27, %r26, 2146435072;
	setp.ne.s32 	%p9, %r27, 2146435072;
	@%p9 bra 	$L__BB0_8;
	setp.num.f32 	%p10, %f1, %f1;
	@%p10 bra 	$L__BB0_6;
	mov.f64 	%fd29, 0d4000000000000000;
	add.rn.f64 	%fd59, %fd1, %fd29;
	bra.uni 	$L__BB0_8;
$L__BB0_6:
	setp.neu.f64 	%p11, %fd2, 0d7FF0000000000000;
	@%p11 bra 	$L__BB0_8;
	setp.lt.s32 	%p12, %r2, 0;
	setp.eq.s32 	%p13, %r4, 1062207488;
	setp.lt.s32 	%p14, %r21, 0;
	selp.b32 	%r29, 0, 2146435072, %p14;
	and.b32  	%r30, %r21, 2147483647;
	setp.ne.s32 	%p15, %r30, 1071644672;
	or.b32  	%r31, %r29, -2147483648;
	selp.b32 	%r32, %r31, %r29, %p15;
	selp.b32 	%r33, %r32, %r29, %p13;
	selp.b32 	%r34, %r33, %r29, %p12;
	mov.b32 	%r35, 0;
	mov.b64 	%fd59, {%r35, %r34};
$L__BB0_8:
	setp.eq.s32 	%p16, %r4, 1062207488;
	setp.eq.f32 	%p17, %f1, 0f3F800000;
	selp.f64 	%fd9, 0d3FF0000000000000, %fd59, %p17;
	cvta.to.global.u64 	%rd7, %rd3;
	add.s64 	%rd9, %rd7, %rd5;
	ld.global.f32 	%f2, [%rd9];
	cvt.f64.f32 	%fd10, %f2;
	{
	.reg .b32 %temp; 
	mov.b64 	{%temp, %r5}, %fd10;
	}
	abs.f64 	%fd11, %fd10;
	{ // callseq 1, 0
	.param .b64 param0;
	st.param.f64 	[param0], %fd11;
	.param .b64 retval0;
	call.uni (retval0), 
	__internal_accurate_pow, 
	(
	param0
	);
	ld.param.f64 	%fd30, [retval0];
	} // callseq 1
	setp.lt.s32 	%p18, %r5, 0;
	neg.f64 	%fd32, %fd30;
	selp.f64 	%fd33, %fd32, %fd30, %p16;
	selp.f64 	%fd61, %fd33, %fd30, %p18;
	setp.neu.f32 	%p19, %f2, 0f00000000;
	@%p19 bra 	$L__BB0_10;
	setp.eq.s32 	%p20, %r4, 1062207488;
	selp.b32 	%r37, %r5, 0, %p20;
	setp.lt.s32 	%p21, %r21, 0;
	or.b32  	%r38, %r37, 2146435072;
	selp.b32 	%r39, %r38, %r37, %p21;
	mov.b32 	%r40, 0;
	mov.b64 	%fd61, {%r40, %r39};
$L__BB0_10:
	add.f64 	%fd34, %fd10, 0d4000000000000000;
	{
	.reg .b32 %temp; 
	mov.b64 	{%temp, %r41}, %fd34;
	}
	and.b32  	%r42, %r41, 2146435072;
	setp.ne.s32 	%p22, %r42, 2146435072;
	@%p22 bra 	$L__BB0_15;
	setp.num.f32 	%p23, %f2, %f2;
	@%p23 bra 	$L__BB0_13;
	mov.f64 	%fd35, 0d4000000000000000;
	add.rn.f64 	%fd61, %fd10, %fd35;
	bra.uni 	$L__BB0_15;
$L__BB0_13:
	setp.neu.f64 	%p24, %fd11, 0d7FF0000000000000;
	@%p24 bra 	$L__BB0_15;
	setp.lt.s32 	%p25, %r5, 0;
	setp.eq.s32 	%p26, %r4, 1062207488;
	setp.lt.s32 	%p27, %r21, 0;
	selp.b32 	%r44, 0, 2146435072, %p27;
	and.b32  	%r45, %r21, 2147483647;
	setp.ne.s32 	%p28, %r45, 1071644672;
	or.b32  	%r46, %r44, -2147483648;
	selp.b32 	%r47, %r46, %r44, %p28;
	selp.b32 	%r48, %r47, %r44, %p26;
	selp.b32 	%r49, %r48, %r44, %p25;
	mov.b32 	%r50, 0;
	mov.b64 	%fd61, {%r50, %r49};
$L__BB0_15:
	setp.eq.f32 	%p29, %f2, 0f3F800000;
	selp.f64 	%fd36, 0d3FF0000000000000, %fd61, %p29;
	add.f64 	%fd37, %fd9, %fd36;
	mul.f64 	%fd18, %fd37, 0dBFE0000000000000;
	fma.rn.f64 	%fd38, %fd18, 0d3FF71547652B82FE, 0d4338000000000000;
	{
	.reg .b32 %temp; 
	mov.b64 	{%r6, %temp}, %fd38;
	}
	mov.f64 	%fd39, 0dC338000000000000;
	add.rn.f64 	%fd40, %fd38, %fd39;
	fma.rn.f64 	%fd41, %fd40, 0dBFE62E42FEFA39EF, %fd18;
	fma.rn.f64 	%fd42, %fd40, 0dBC7ABC9E3B39803F, %fd41;
	fma.rn.f64 	%fd43, %fd42, 0d3E5ADE1569CE2BDF, 0d3E928AF3FCA213EA;
	fma.rn.f64 	%fd44, %fd43, %fd42, 0d3EC71DEE62401315;
	fma.rn.f64 	%fd45, %fd44, %fd42, 0d3EFA01997C89EB71;
	fma.rn.f64 	%fd46, %fd45, %fd42, 0d3F2A01A014761F65;
	fma.rn.f64 	%fd47, %fd46, %fd42, 0d3F56C16C1852B7AF;
	fma.rn.f64 	%fd48, %fd47, %fd42, 0d3F81111111122322;
	fma.rn.f64 	%fd49, %fd48, %fd42, 0d3FA55555555502A1;
	fma.rn.f64 	%fd50, %fd49, %fd42, 0d3FC5555555555511;
	fma.rn.f64 	%fd51, %fd50, %fd42, 0d3FE000000000000B;
	fma.rn.f64 	%fd52, %fd51, %fd42, 0d3FF0000000000000;
	fma.rn.f64 	%fd53, %fd52, %fd42, 0d3FF0000000000000;
	{
	.reg .b32 %temp; 
	mov.b64 	{%r7, %temp}, %fd53;
	}
	{
	.reg .b32 %temp; 
	mov.b64 	{%temp, %r8}, %fd53;
	}
	shl.b32 	%r51, %r6, 20;
	add.s32 	%r52, %r51, %r8;
	mov.b64 	%fd62, {%r7, %r52};
	{
	.reg .b32 %temp; 
	mov.b64 	{%temp, %r53}, %fd18;
	}
	mov.b32 	%f4, %r53;
	abs.f32 	%f3, %f4;
	setp.lt.f32 	%p30, %f3, 0f4086232B;
	@%p30 bra 	$L__BB0_18;
	setp.lt.f64 	%p31, %fd18, 0d0000000000000000;
	add.f64 	%fd54, %fd18, 0d7FF0000000000000;
	selp.f64 	%fd62, 0d0000000000000000, %fd54, %p31;
	setp.geu.f32 	%p32, %f3, 0f40874800;
	@%p32 bra 	$L__BB0_18;
	shr.u32 	%r54, %r6, 31;
	add.s32 	%r55, %r6, %r54;
	shr.s32 	%r56, %r55, 1;
	shl.b32 	%r57, %r56, 20;
	add.s32 	%r58, %r8, %r57;
	mov.b64 	%fd55, {%r7, %r58};
	sub.s32 	%r59, %r6, %r56;
	shl.b32 	%r60, %r59, 20;
	add.s32 	%r61, %r60, 1072693248;
	mov.b32 	%r62, 0;
	mov.b64 	%fd56, {%r62, %r61};
	mul.f64 	%fd62, %fd56, %fd55;
$L__BB0_18:
	mul.f64 	%fd57, %fd62, 0d3FC45F306DC9C883;
	cvt.rn.f32.f64 	%f5, %fd57;
	cvta.to.global.u64 	%rd10, %rd1;
	add.s64 	%rd12, %rd10, %rd5;
	st.global.f32 	[%rd12], %f5;
$L__BB0_19:
	ret;

}
.func  (.param .b64 func_retval0) __internal_accurate_pow(
	.param .b64 __internal_accurate_pow_param_0
)
{
	.reg .pred 	%p<8>;
	.reg .b32 	%r<49>;
	.reg .b32 	%f<3>;
	.reg .b64 	%fd<109>;

	ld.param.f64 	%fd10, [__internal_accurate_pow_param_0];
	{
	.reg .b32 %temp; 
	mov.b64 	{%temp, %r46}, %fd10;
	}
	{
	.reg .b32 %temp; 
	mov.b64 	{%r45, %temp}, %fd10;
	}
	shr.u32 	%r47, %r46, 20;
	setp.gt.u32 	%p1, %r46, 1048575;
	@%p1 bra 	$L__BB1_2;
	mul.f64 	%fd11, %fd10, 0d4350000000000000;
	{
	.reg .b32 %temp; 
	mov.b64 	{%temp, %r46}, %fd11;
	}
	{
	.reg .b32 %temp; 
	mov.b64 	{%r45, %temp}, %fd11;
	}
	shr.u32 	%r16, %r46, 20;
	add.s32 	%r47, %r16, -54;
$L__BB1_2:
	add.s32 	%r48, %r47, -1023;
	and.b32  	%r17, %r46, -2146435073;
	or.b32  	%r18, %r17, 1072693248;
	mov.b64 	%fd107, {%r45, %r18};
	setp.lt.u32 	%p2, %r18, 1073127583;
	@%p2 bra 	$L__BB1_4;
	{
	.reg .b32 %temp; 
	mov.b64 	{%r19, %temp}, %fd107;
	}
	{
	.reg .b32 %temp; 
	mov.b64 	{%temp, %r20}, %fd107;
	}
	add.s32 	%r21, %r20, -1048576;
	mov.b64 	%fd107, {%r19, %r21};
	add.s32 	%r48, %r47, -1022;
$L__BB1_4:
	add.f64 	%fd12, %fd107, 0dBFF0000000000000;
	add.f64 	%fd13, %fd107, 0d3FF0000000000000;
	rcp.approx.ftz.f64 	%fd14, %fd13;
	neg.f64 	%fd15, %fd13;
	fma.rn.f64 	%fd16, %fd15, %fd14, 0d3FF0000000000000;
	fma.rn.f64 	%fd17, %fd16, %fd16, %fd16;
	fma.rn.f64 	%fd18, %fd17, %fd14, %fd14;
	mul.f64 	%fd19, %fd12, %fd18;
	fma.rn.f64 	%fd20, %fd12, %fd18, %fd19;
	mul.f64 	%fd21, %fd20, %fd20;
	fma.rn.f64 	%fd22, %fd21, 0d3EB0F5FF7D2CAFE2, 0d3ED0F5D241AD3B5A;
	fma.rn.f64 	%fd23, %fd22, %fd21, 0d3EF3B20A75488A3F;
	fma.rn.f64 	%fd24, %fd23, %fd21, 0d3F1745CDE4FAECD5;
	fma.rn.f64 	%fd25, %fd24, %fd21, 0d3F3C71C7258A578B;
	fma.rn.f64 	%fd26, %fd25, %fd21, 0d3F6249249242B910;
	fma.rn.f64 	%fd27, %fd26, %fd21, 0d3F89999999999DFB;
	sub.f64 	%fd28, %fd12, %fd20;
	add.f64 	%fd29, %fd28, %fd28;
	neg.f64 	%fd30, %fd20;
	fma.rn.f64 	%fd31, %fd30, %fd12, %fd29;
	mul.f64 	%fd32, %fd18, %fd31;
	fma.rn.f64 	%fd33, %fd21, %fd27, 0d3FB5555555555555;
	mov.f64 	%fd34, 0d3FB5555555555555;
	sub.f64 	%fd35, %fd34, %fd33;
	fma.rn.f64 	%fd36, %fd21, %fd27, %fd35;
	add.f64 	%fd37, %fd36, 0dBC46A4CB00B9E7B0;
	add.f64 	%fd38, %fd33, %fd37;
	sub.f64 	%fd39, %fd33, %fd38;
	add.f64 	%fd40, %fd37, %fd39;
	mul.rn.f64 	%fd41, %fd20, %fd20;
	neg.f64 	%fd42, %fd41;
	fma.rn.f64 	%fd43, %fd20, %fd20, %fd42;
	{
	.reg .b32 %temp; 
	mov.b64 	{%r22, %temp}, %fd32;
	}
	{
	.reg .b32 %temp; 
	mov.b64 	{%temp, %r23}, %fd32;
	}
	add.s32 	%r24, %r23, 1048576;
	mov.b64 	%fd44, {%r22, %r24};
	fma.rn.f64 	%fd45, %fd20, %fd44, %fd43;
	mul.rn.f64 	%fd46, %fd41, %fd20;
	neg.f64 	%fd47, %fd46;
	fma.rn.f64 	%fd48, %fd41, %fd20, %fd47;
	fma.rn.f64 	%fd49, %fd41, %fd32, %fd48;
	fma.rn.f64 	%fd50, %fd45, %fd20, %fd49;
	mul.rn.f64 	%fd51, %fd38, %fd46;
	neg.f64 	%fd52, %fd51;
	fma.rn.f64 	%fd53, %fd38, %fd46, %fd52;
	fma.rn.f64 	%fd54, %fd38, %fd50, %fd53;
	fma.rn.f64 	%fd55, %fd40, %fd46, %fd54;
	add.f64 	%fd56, %fd51, %fd55;
	sub.f64 	%fd57, %fd51, %fd56;
	add.f64 	%fd58, %fd55, %fd57;
	add.f64 	%fd59, %fd20, %fd56;
	sub.f64 	%fd60, %fd20, %fd59;
	add.f64 	%fd61, %fd56, %fd60;
	add.f64 	%fd62, %fd58, %fd61;
	add.f64 	%fd63, %fd32, %fd62;
	add.f64 	%fd64, %fd59, %fd63;
	sub.f64 	%fd65, %fd59, %fd64;
	add.f64 	%fd66, %fd63, %fd65;
	xor.b32  	%r25, %r48, -2147483648;
	mov.b32 	%r26, 1127219200;
	mov.b64 	%fd67, {%r25, %r26};
	mov.b32 	%r27, -2147483648;
	mov.b64 	%fd68, {%r27, %r26};
	sub.f64 	%fd69, %fd67, %fd68;
	fma.rn.f64 	%fd70, %fd69, 0d3FE62E42FEFA39EF, %fd64;
	fma.rn.f64 	%fd71, %fd69, 0dBFE62E42FEFA39EF, %fd70;
	sub.f64 	%fd72, %fd71, %fd64;
	sub.f64 	%fd73, %fd66, %fd72;
	fma.rn.f64 	%fd74, %fd69, 0d3C7ABC9E3B39803F, %fd73;
	add.f64 	%fd75, %fd70, %fd74;
	sub.f64 	%fd76, %fd70, %fd75;
	add.f64 	%fd77, %fd74, %fd76;
	mov.f64 	%fd78, 0d4000000000000000;
	{
	.reg .b32 %temp; 
	mov.b64 	{%temp, %r28}, %fd78;
	}
	{
	.reg .b32 %temp; 
	mov.b64 	{%r29, %temp}, %fd78;
	}
	shl.b32 	%r30, %r28, 1;
	setp.gt.u32 	%p3, %r30, -33554433;
	and.b32  	%r31, %r28, -15728641;
	selp.b32 	%r32, %r31, %r28, %p3;
	mov.b64 	%fd79, {%r29, %r32};
	mul.rn.f64 	%fd80, %fd75, %fd79;
	neg.f64 	%fd81, %fd80;
	fma.rn.f64 	%fd82, %fd75, %fd79, %fd81;
	fma.rn.f64 	%fd83, %fd77, %fd79, %fd82;
	add.f64 	%fd4, %fd80, %fd83;
	sub.f64 	%fd84, %fd80, %fd4;
	add.f64 	%fd5, %fd83, %fd84;
	fma.rn.f64 	%fd85, %fd4, 0d3FF71547652B82FE, 0d4338000000000000;
	{
	.reg .b32 %temp; 
	mov.b64 	{%r13, %temp}, %fd85;
	}
	mov.f64 	%fd86, 0dC338000000000000;
	add.rn.f64 	%fd87, %fd85, %fd86;
	fma.rn.f64 	%fd88, %fd87, 0dBFE62E42FEFA39EF, %fd4;
	fma.rn.f64 	%fd89, %fd87, 0dBC7ABC9E3B39803F, %fd88;
	fma.rn.f64 	%fd90, %fd89, 0d3E5ADE1569CE2BDF, 0d3E928AF3FCA213EA;
	fma.rn.f64 	%fd91, %fd90, %fd89, 0d3EC71DEE62401315;
	fma.rn.f64 	%fd92, %fd91, %fd89, 0d3EFA01997C89EB71;
	fma.rn.f64 	%fd93, %fd92, %fd89, 0d3F2A01A014761F65;
	fma.rn.f64 	%fd94, %fd93, %fd89, 0d3F56C16C1852B7AF;
	fma.rn.f64 	%fd95, %fd94, %fd89, 0d3F81111111122322;
	fma.rn.f64 	%fd96, %fd95, %fd89, 0d3FA55555555502A1;
	fma.rn.f64 	%fd97, %fd96, %fd89, 0d3FC5555555555511;
	fma.rn.f64 	%fd98, %fd97, %fd89, 0d3FE000000000000B;
	fma.rn.f64 	%fd99, %fd98, %fd89, 0d3FF0000000000000;
	fma.rn.f64 	%fd100, %fd99, %fd89, 0d3FF0000000000000;
	{
	.reg .b32 %temp; 
	mov.b64 	{%r14, %temp}, %fd100;
	}
	{
	.reg .b32 %temp; 
	mov.b64 	{%temp, %r15}, %fd100;
	}
	shl.b32 	%r33, %r13, 20;
	add.s32 	%r34, %r33, %r15;
	mov.b64 	%fd108, {%r14, %r34};
	{
	.reg .b32 %temp; 
	mov.b64 	{%temp, %r35}, %fd4;
	}
	mov.b32 	%f2, %r35;
	abs.f32 	%f1, %f2;
	setp.lt.f32 	%p4, %f1, 0f4086232B;
	@%p4 bra 	$L__BB1_7;
	setp.lt.f64 	%p5, %fd4, 0d0000000000000000;
	add.f64 	%fd101, %fd4, 0d7FF0000000000000;
	selp.f64 	%fd108, 0d0000000000000000, %fd101, %p5;
	setp.geu.f32 	%p6, %f1, 0f40874800;
	@%p6 bra 	$L__BB1_7;
	shr.u32 	%r36, %r13, 31;
	add.s32 	%r37, %r13, %r36;
	shr.s32 	%r38, %r37, 1;
	shl.b32 	%r39, %r38, 20;
	add.s32 	%r40, %r15, %r39;
	mov.b64 	%fd102, {%r14, %r40};
	sub.s32 	%r41, %r13, %r38;
	shl.b32 	%r42, %r41, 20;
	add.s32 	%r43, %r42, 1072693248;
	mov.b32 	%r44, 0;
	mov.b64 	%fd103, {%r44, %r43};
	mul.f64 	%fd108, %fd103, %fd102;
$L__BB1_7:
	abs.f64 	%fd104, %fd108;
	setp.eq.f64 	%p7, %fd104, 0d7FF0000000000000;
	fma.rn.f64 	%fd105, %fd108, %fd5, %fd108;
	selp.f64 	%fd106, %fd108, %fd105, %p7;
	st.param.f64 	[func_retval0], %fd106;
	ret;

}


// ===== COMPILED SASS (sm_100) =====

	.target	sm_100

	.elftype	@"ET_EXEC"


//--------------------- .note.nv.tkinfo           --------------------------
	.section	.note.nv.tkinfo,"",@"SHT_NOTE"
	.sectionflags	@"SHF_NOTE_NV_TKINFO"
	.tkinfo
        /*0018*/ 	.word	0x00000002
        /*0030*/ 	.string	""
        /*0030*/ 	.string	"ptxas"
        /*0030*/ 	.string	"Cuda compilation tools, release 13.0, V13.0.88"
        /*0030*/ 	.string	"Build cuda_13.0.r13.0/compiler.36424714_0"
        /*0030*/ 	.string	"-arch sm_100 -m 64 "



//--------------------- .note.nv.cuinfo           --------------------------
	.section	.note.nv.cuinfo,"",@"SHT_NOTE"
	.sectionflags	@"SHF_NOTE_NV_CUINFO"
        /*0018*/ 	.short	0x0002
        /*001a*/ 	.short	0x0064
        /*001c*/ 	.short	0x0082
	.zero		2


//--------------------- .nv.info                  --------------------------
	.section	.nv.info,"",@"SHT_CUDA_INFO"
	.align	4


	//----- nvinfo : EIATTR_REGCOUNT
	.align		4
        /*0000*/ 	.byte	0x04, 0x2f
        /*0002*/ 	.short	(.L_1 - .L_0)
	.align		4
.L_0:
        /*0004*/ 	.word	index@(_Z10funcMatrixPfS_S_ii)
        /*0008*/ 	.word	0x0000001e


	//----- nvinfo : EIATTR_FRAME_SIZE
	.align		4
.L_1:
        /*000c*/ 	.byte	0x04, 0x11
        /*000e*/ 	.short	(.L_3 - .L_2)
	.align		4
.L_2:
        /*0010*/ 	.word	index@($_Z10funcMatrixPfS_S_ii$__internal_accurate_pow)
        /*0014*/ 	.word	0x00000000


	//----- nvinfo : EIATTR_FRAME_SIZE
	.align		4
.L_3:
        /*0018*/ 	.byte	0x04, 0x11
        /*001a*/ 	.short	(.L_5 - .L_4)
	.align		4
.L_4:
        /*001c*/ 	.word	index@(_Z10funcMatrixPfS_S_ii)
        /*0020*/ 	.word	0x00000000


	//----- nvinfo : EIATTR_MIN_STACK_SIZE
	.align		4
.L_5:
        /*0024*/ 	.byte	0x04, 0x12
        /*0026*/ 	.short	(.L_7 - .L_6)
	.align		4
.L_6:
        /*0028*/ 	.word	index@(_Z10funcMatrixPfS_S_ii)
        /*002c*/ 	.word	0x00000000
.L_7:


//--------------------- .nv.compat                --------------------------
	.section	.nv.compat,"",@"SHT_CUDA_COMPAT_INFO"
	.align	4
        /*0000*/ 	.byte	0x02, 0x09, 0x00, 0x00, 0x02, 0x02, 0x01, 0x00, 0x02, 0x05, 0x05, 0x00, 0x03, 0x07, 0x01, 0x01
        /*0010*/ 	.byte	0x02, 0x03, 0x00, 0x00, 0x02, 0x06, 0x01, 0x00, 0x04, 0x0b, 0x08, 0x00, 0x01, 0x00, 0x00, 0x00
        /*0020*/ 	.byte	0x00, 0x00, 0x00, 0x00


//--------------------- .nv.info._Z10funcMatrixPfS_S_ii --------------------------
	.section	.nv.info._Z10funcMatrixPfS_S_ii,"",@"SHT_CUDA_INFO"
	.sectionflags	@""
	.align	4


	//----- nvinfo : EIATTR_CUDA_API_VERSION
	.align		4
        /*0000*/ 	.byte	0x04, 0x37
        /*0002*/ 	.short	(.L_9 - .L_8)
.L_8:
        /*0004*/ 	.word	0x00000082


	//----- nvinfo : EIATTR_KPARAM_INFO
	.align		4
.L_9:
        /*0008*/ 	.byte	0x04, 0x17
        /*000a*/ 	.short	(.L_11 - .L_10)
.L_10:
        /*000c*/ 	.word	0x00000000
        /*0010*/ 	.short	0x0004
        /*0012*/ 	.short	0x001c
        /*0014*/ 	.byte	0x00, 0xf0, 0x11, 0x00


	//----- nvinfo : EIATTR_KPARAM_INFO
	.align		4
.L_11:
        /*0018*/ 	.byte	0x04, 0x17
        /*001a*/ 	.short	(.L_13 - .L_12)
.L_12:
        /*001c*/ 	.word	0x00000000
        /*0020*/ 	.short	0x0003
        /*0022*/ 	.short	0x0018
        /*0024*/ 	.byte	0x00, 0xf0, 0x11, 0x00


	//----- nvinfo : EIATTR_KPARAM_INFO
	.align		4
.L_13:
        /*0028*/ 	.byte	0x04, 0x17
        /*002a*/ 	.short	(.L_15 - .L_14)
.L_14:
        /*002c*/ 	.word	0x00000000
        /*0030*/ 	.short	0x0002
        /*0032*/ 	.short	0x0010
        /*0034*/ 	.byte	0x00, 0xf5, 0x21, 0x00


	//----- nvinfo : EIATTR_KPARAM_INFO
	.align		4
.L_15:
        /*0038*/ 	.byte	0x04, 0x17
        /*003a*/ 	.short	(.L_17 - .L_16)
.L_16:
        /*003c*/ 	.word	0x00000000
        /*0040*/ 	.short	0x0001
        /*0042*/ 	.short	0x0008
        /*0044*/ 	.byte	0x00, 0xf5, 0x21, 0x00


	//----- nvinfo : EIATTR_KPARAM_INFO
	.align		4
.L_17:
        /*0048*/ 	.byte	0x04, 0x17
        /*004a*/ 	.short	(.L_19 - .L_18)
.L_18:
        /*004c*/ 	.word	0x00000000
        /*0050*/ 	.short	0x0000
        /*0052*/ 	.short	0x0000
        /*0054*/ 	.byte	0x00, 0xf5, 0x21, 0x00


	//----- nvinfo : EIATTR_SPARSE_MMA_MASK
	.align		4
.L_19:
        /*0058*/ 	.byte	0x03, 0x50
        /*005a*/ 	.short	0x0000


	//----- nvinfo : EIATTR_MAXREG_COUNT
	.align		4
        /*005c*/ 	.byte	0x03, 0x1b
        /*005e*/ 	.short	0x00ff


	//----- nvinfo : EIATTR_MERCURY_ISA_VERSION
	.align		4
        /*0060*/ 	.byte	0x03, 0x5f
        /*0062*/ 	.short	0x0101


	//----- nvinfo : EIATTR_VRC_CTA_INIT_COUNT
	.align		4
        /*0064*/ 	.byte	0x02, 0x4a
	.zero		1
	.zero		1


	//----- nvinfo : EIATTR_EXIT_INSTR_OFFSETS
	.align		4
        /*0068*/ 	.byte	0x04, 0x1c
        /*006a*/ 	.short	(.L_21 - .L_20)


	//   ....[0]....
.L_20:
        /*006c*/ 	.word	0x000000d0


	//   ....[1]....
        /*0070*/ 	.word	0x000008c0


	//----- nvinfo : EIATTR_CRS_STACK_SIZE
	.align		4
.L_21:
        /*0074*/ 	.byte	0x04, 0x1e
        /*0076*/ 	.short	(.L_23 - .L_22)
.L_22:
        /*0078*/ 	.word	0x00000000


	//----- nvinfo : EIATTR_CBANK_PARAM_SIZE
	.align		4
.L_23:
        /*007c*/ 	.byte	0x03, 0x19
        /*007e*/ 	.short	0x0020


	//----- nvinfo : EIATTR_PARAM_CBANK
	.align		4
        /*0080*/ 	.byte	0x04, 0x0a
        /*0082*/ 	.short	(.L_25 - .L_24)
	.align		4
.L_24:
        /*0084*/ 	.word	index@(.nv.constant0._Z10funcMatrixPfS_S_ii)
        /*0088*/ 	.short	0x0380
        /*008a*/ 	.short	0x0020


	//----- nvinfo : EIATTR_SW_WAR
	.align		4
.L_25:
        /*008c*/ 	.byte	0x04, 0x36
        /*008e*/ 	.short	(.L_27 - .L_26)
.L_26:
        /*0090*/ 	.word	0x00000008
.L_27:


//--------------------- .nv.callgraph             --------------------------
	.section	.nv.callgraph,"",@"SHT_CUDA_CALLGRAPH"
	.align	4
	.sectionentsize	8
	.align		4
        /*0000*/ 	.word	0x00000000
	.align		4
        /*0004*/ 	.word	0xffffffff
	.align		4
        /*0008*/ 	.word	0x00000000
	.align		4
        /*000c*/ 	.word	0xfffffffe
	.align		4
        /*0010*/ 	.word	0x00000000
	.align		4
        /*0014*/ 	.word	0xfffffffd
	.align		4
        /*0018*/ 	.word	0x00000000
	.align		4
        /*001c*/ 	.word	0xfffffffc


//--------------------- .text._Z10funcMatrixPfS_S_ii --------------------------
	.section	.text._Z10funcMatrixPfS_S_ii,"ax",@progbits
	.align	128
        .global         _Z10funcMatrixPfS_S_ii
        .type           _Z10funcMatrixPfS_S_ii,@function
        .size           _Z10funcMatrixPfS_S_ii,(.L_x_10 - _Z10funcMatrixPfS_S_ii)
        .other          _Z10funcMatrixPfS_S_ii,@"STO_CUDA_ENTRY STV_DEFAULT"
_Z10funcMatrixPfS_S_ii:
.text._Z10funcMatrixPfS_S_ii:
[----:B------:R-:W-:Y:S01]  /*0000*/  LDC R1, c[0x0][0x37c] ;  /* 0x0000df00ff017b82 */ /* 0x000fe20000000800 */
[----:B------:R-:W0:Y:S07]  /*0010*/  S2R R3, SR_TID.Y ;  /* 0x0000000000037919 */ /* 0x000e2e0000002200 */
[----:B------:R-:W1:Y:S01]  /*0020*/  LDC R5, c[0x0][0x360] ;  /* 0x0000d800ff057b82 */ /* 0x000e620000000800 */
[----:B------:R-:W2:Y:S01]  /*0030*/  LDCU.64 UR6, c[0x0][0x398] ;  /* 0x00007300ff0677ac */ /* 0x000ea20008000a00 */
[----:B------:R-:W1:Y:S06]  /*0040*/  S2R R2, SR_TID.X ;  /* 0x0000000000027919 */ /* 0x000e6c0000002100 */
[----:B------:R-:W0:Y:S08]  /*0050*/  S2UR UR5, SR_CTAID.Y ;  /* 0x00000000000579c3 */ /* 0x000e300000002600 */
[----:B------:R-:W0:Y:S08]  /*0060*/  LDC R0, c[0x0][0x364] ;  /* 0x0000d900ff007b82 */ /* 0x000e300000000800 */
[----:B------:R-:W1:Y:S01]  /*0070*/  S2UR UR4, SR_CTAID.X ;  /* 0x00000000000479c3 */ /* 0x000e620000002500 */
[----:B0-----:R-:W-:-:S05]  /*0080*/  IMAD R3, R0, UR5, R3 ;  /* 0x0000000500037c24 */ /* 0x001fca000f8e0203 */
[----:B--2---:R-:W-:Y:S01]  /*0090*/  ISETP.GE.U32.AND P0, PT, R3, UR7, PT ;  /* 0x0000000703007c0c */ /* 0x004fe2000bf06070 */
[----:B-1----:R-:W-:-:S05]  /*00a0*/  IMAD R2, R5, UR4, R2 ;  /* 0x0000000405027c24 */ /* 0x002fca000f8e0202 */
[----:B------:R-:W-:Y:S01]  /*00b0*/  ISETP.GE.U32.OR P0, PT, R2, UR6, P0 ;  /* 0x0000000602007c0c */ /* 0x000fe20008706470 */
[----:B------:R-:W-:-:S12]  /*00c0*/  IMAD R2, R3, UR6, R2 ;  /* 0x0000000603027c24 */ /* 0x000fd8000f8e0202 */
[----:B------:R-:W-:Y:S05]  /*00d0*/  @P0 EXIT ;  /* 0x000000000000094d */ /* 0x000fea0003800000 */
[----:B------:R-:W0:Y:S01]  /*00e0*/  LDC.64 R4, c[0x0][0x388] ;  /* 0x0000e200ff047b82 */ /* 0x000e220000000a00 */
[----:B------:R-:W1:Y:S01]  /*00f0*/  LDCU.64 UR4, c[0x0][0x358] ;  /* 0x00006b00ff0477ac */ /* 0x000e620008000a00 */
[----:B0-----:R-:W-:-:S05]  /*0100*/  IMAD.WIDE.U32 R4, R2, 0x4, R4 ;  /* 0x0000000402047825 */ /* 0x001fca00078e0004 */
[----:B-1----:R-:W2:Y:S01]  /*0110*/  LDG.E R26, desc[UR4][R4.64] ;  /* 0x00000004041a7981 */ /* 0x002ea2000c1e1900 */
[----:B------:R-:W-:Y:S01]  /*0120*/  BSSY.RECONVERGENT B0, `(.L_x_0) ;  /* 0x0000007000007945 */ /* 0x000fe20003800200 */
[----:B------:R-:W-:Y:S01]  /*0130*/  MOV R0, 0x190 ;  /* 0x0000019000007802 */ /* 0x000fe20000000f00 */
[----:B--2---:R-:W0:Y:S02]  /*0140*/  F2F.F64.F32 R24, R26 ;  /* 0x0000001a00187310 */ /* 0x004e240000201800 */
[----:B0-----:R-:W-:-:S10]  /*0150*/  DADD R6, -RZ, |R24| ;  /* 0x00000000ff067229 */ /* 0x001fd40000000518 */
[----:B------:R-:W-:Y:S02]  /*0160*/  IMAD.MOV.U32 R10, RZ, RZ, R6 ;  /* 0x000000ffff0a7224 */ /* 0x000fe400078e0006 */
[----:B------:R-:W-:-:S07]  /*0170*/  IMAD.MOV.U32 R27, RZ, RZ, R7 ;  /* 0x000000ffff1b7224 */ /* 0x000fce00078e0007 */
[----:B------:R-:W-:Y:S05]  /*0180*/  CALL.REL.NOINC `($_Z10funcMatrixPfS_S_ii$__internal_accurate_pow) ;  /* 0x0000000400d07944 */ /* 0x000fea0003c00000 */
[----:B------:R-:W-:Y:S05]  /*0190*/  BSYNC.RECONVERGENT B0 ;  /* 0x0000000000007941 */ /* 0x000fea0003800200 */
.L_x_0:
[----:B------:R-:W0:Y:S02]  /*01a0*/  LDC.64 R10, c[0x0][0x390] ;  /* 0x0000e400ff0a7b82 */ /* 0x000e240000000a00 */
[----:B0-----:R-:W-:-:S05]  /*01b0*/  IMAD.WIDE.U32 R10, R2, 0x4, R10 ;  /* 0x00000004020a7825 */ /* 0x001fca00078e000a */
[----:B------:R-:W2:Y:S01]  /*01c0*/  LDG.E R3, desc[UR4][R10.64] ;  /* 0x000000040a037981 */ /* 0x000ea2000c1e1900 */
[----:B------:R-:W-:Y:S01]  /*01d0*/  DADD R8, R24, 2 ;  /* 0x4000000018087429 */ /* 0x000fe20000000000 */
[C---:B------:R-:W-:Y:S01]  /*01e0*/  FSETP.NEU.AND P1, PT, R26.reuse, RZ, PT ;  /* 0x000000ff1a00720b */ /* 0x040fe20003f2d000 */
[----:B------:R-:W-:Y:S01]  /*01f0*/  BSSY.RECONVERGENT B0, `(.L_x_1) ;  /* 0x000000e000007945 */ /* 0x000fe20003800200 */
[----:B------:R-:W-:-:S07]  /*0200*/  FSETP.NEU.AND P0, PT, R26, 1, PT ;  /* 0x3f8000001a00780b */ /* 0x000fce0003f0d000 */
[----:B------:R-:W-:-:S04]  /*0210*/  LOP3.LUT R8, R9, 0x7ff00000, RZ, 0xc0, !PT ;  /* 0x7ff0000009087812 */ /* 0x000fc800078ec0ff */
[----:B------:R-:W-:Y:S02]  /*0220*/  ISETP.NE.AND P2, PT, R8, 0x7ff00000, PT ;  /* 0x7ff000000800780c */ /* 0x000fe40003f45270 */
[----:B------:R-:W-:Y:S01]  /*0230*/  @!P1 CS2R R6, SRZ ;  /* 0x0000000000069805 */ /* 0x000fe2000001ff00 */
[----:B--2---:R-:W0:Y:S02]  /*0240*/  F2F.F64.F32 R4, R3 ;  /* 0x0000000300047310 */ /* 0x004e240000201800 */
[----:B0-----:R-:W-:-:S08]  /*0250*/  DADD R8, -RZ, |R4| ;  /* 0x00000000ff087229 */ /* 0x001fd00000000504 */
[----:B------:R-:W-:Y:S05]  /*0260*/  @P2 BRA `(.L_x_2) ;  /* 0x0000000000182947 */ /* 0x000fea0003800000 */
[----:B------:R-:W-:-:S13]  /*0270*/  FSETP.NAN.AND P1, PT, R26, R26, PT ;  /* 0x0000001a1a00720b */ /* 0x000fda0003f28000 */
[----:B------:R-:W-:Y:S01]  /*0280*/  @P1 DADD R6, R24, 2 ;  /* 0x4000000018061429 */ /* 0x000fe20000000000 */
[----:B------:R-:W-:Y:S10]  /*0290*/  @P1 BRA `(.L_x_2) ;  /* 0x00000000000c1947 */ /* 0x000ff40003800000 */
[----:B------:R-:W-:-:S14]  /*02a0*/  DSETP.NEU.AND P1, PT, |R24|, +INF , PT ;  /* 0x7ff000001800742a */ /* 0x000fdc0003f2d200 */
[----:B------:R-:W-:Y:S02]  /*02b0*/  @!P1 IMAD.MOV.U32 R6, RZ, RZ, 0x0 ;  /* 0x00000000ff069424 */ /* 0x000fe400078e00ff */
[----:B------:R-:W-:-:S07]  /*02c0*/  @!P1 IMAD.MOV.U32 R7, RZ, RZ, 0x7ff00000 ;  /* 0x7ff00000ff079424 */ /* 0x000fce00078e00ff */
.L_x_2:
[----:B------:R-:W-:Y:S05]  /*02d0*/  BSYNC.RECONVERGENT B0 ;  /* 0x0000000000007941 */ /* 0x000fea0003800200 */
.L_x_1:
[----:B------:R-:W-:Y:S01]  /*02e0*/  BSSY.RECONVERGENT B0, `(.L_x_3) ;  /* 0x0000007000007945 */ /* 0x000fe20003800200 */
[----:B------:R-:W-:Y:S01]  /*02f0*/  IMAD.MOV.U32 R10, RZ, RZ, R8 ;  /* 0x000000ffff0a7224 */ /* 0x000fe200078e0008 */
[----:B------:R-:W-:Y:S01]  /*0300*/  FSEL R24, R6, RZ, P0 ;  /* 0x000000ff06187208 */ /* 0x000fe20000000000 */
[----:B------:R-:W-:Y:S01]  /*0310*/  IMAD.MOV.U32 R27, RZ, RZ, R9 ;  /* 0x000000ffff1b7224 */ /* 0x000fe200078e0009 */
[----:B------:R-:W-:Y:S02]  /*0320*/  FSEL R25, R7, 1.875, P0 ;  /* 0x3ff0000007197808 */ /* 0x000fe40000000000 */
[----:B------:R-:W-:-:S07]  /*0330*/  MOV R0, 0x350 ;  /* 0x0000035000007802 */ /* 0x000fce0000000f00 */
[----:B------:R-:W-:Y:S05]  /*0340*/  CALL.REL.NOINC `($_Z10funcMatrixPfS_S_ii$__internal_accurate_pow) ;  /* 0x0000000400607944 */ /* 0x000fea0003c00000 */
[----:B------:R-:W-:Y:S05]  /*0350*/  BSYNC.RECONVERGENT B0 ;  /* 0x0000000000007941 */ /* 0x000fea0003800200 */
.L_x_3:
[----:B------:R-:W-:Y:S01]  /*0360*/  DADD R8, R4, 2 ;  /* 0x4000000004087429 */ /* 0x000fe20000000000 */
[C---:B------:R-:W-:Y:S01]  /*0370*/  FSETP.NEU.AND P1, PT, R3.reuse, RZ, PT ;  /* 0x000000ff0300720b */ /* 0x040fe20003f2d000 */
[----:B------:R-:W-:Y:S01]  /*0380*/  BSSY.RECONVERGENT B0, `(.L_x_4) ;  /* 0x000000c000007945 */ /* 0x000fe20003800200 */
[----:B------:R-:W-:-:S07]  /*0390*/  FSETP.NEU.AND P0, PT, R3, 1, PT ;  /* 0x3f8000000300780b */ /* 0x000fce0003f0d000 */
[----:B------:R-:W-:-:S04]  /*03a0*/  LOP3.LUT R8, R9, 0x7ff00000, RZ, 0xc0, !PT ;  /* 0x7ff0000009087812 */ /* 0x000fc800078ec0ff */
[----:B------:R-:W-:Y:S02]  /*03b0*/  ISETP.NE.AND P2, PT, R8, 0x7ff00000, PT ;  /* 0x7ff000000800780c */ /* 0x000fe40003f45270 */
[----:B------:R-:W-:-:S11]  /*03c0*/  @!P1 CS2R R6, SRZ ;  /* 0x0000000000069805 */ /* 0x000fd6000001ff00 */
[----:B------:R-:W-:Y:S05]  /*03d0*/  @P2 BRA `(.L_x_5) ;  /* 0x0000000000182947 */ /* 0x000fea0003800000 */
[----:B------:R-:W-:-:S13]  /*03e0*/  FSETP.NAN.AND P1, PT, R3, R3, PT ;  /* 0x000000030300720b */ /* 0x000fda0003f28000 */
[----:B------:R-:W-:Y:S01]  /*03f0*/  @P1 DADD R6, R4, 2 ;  /* 0x4000000004061429 */ /* 0x000fe20000000000 */
[----:B------:R-:W-:Y:S10]  /*0400*/  @P1 BRA `(.L_x_5) ;  /* 0x00000000000c1947 */ /* 0x000ff40003800000 */
[----:B------:R-:W-:-:S14]  /*0410*/  DSETP.NEU.AND P1, PT, |R4|, +INF , PT ;  /* 0x7ff000000400742a */ /* 0x000fdc0003f2d200 */
[----:B------:R-:W-:Y:S02]  /*0420*/  @!P1 IMAD.MOV.U32 R6, RZ, RZ, 0x0 ;  /* 0x00000000ff069424 */ /* 0x000fe400078e00ff */
[----:B------:R-:W-:-:S07]  /*0430*/  @!P1 IMAD.MOV.U32 R7, RZ, RZ, 0x7ff00000 ;  /* 0x7ff00000ff079424 */ /* 0x000fce00078e00ff */
.L_x_5:
[----:B------:R-:W-:Y:S05]  /*0440*/  BSYNC.RECONVERGENT B0 ;  /* 0x0000000000007941 */ /* 0x000fea0003800200 */
.L_x_4:
[----:B------:R-:W-:Y:S01]  /*0450*/  FSEL R4, R6, RZ, P0 ;  /* 0x000000ff06047208 */ /* 0x000fe20000000000 */
[----:B------:R-:W-:Y:S01]  /*0460*/  UMOV UR6, 0xfefa39ef ;  /* 0xfefa39ef00067882 */ /* 0x000fe20000000000 */
[----:B------:R-:W-:Y:S01]  /*0470*/  FSEL R5, R7, 1.875, P0 ;  /* 0x3ff0000007057808 */ /* 0x000fe20000000000 */
[----:B------:R-:W-:Y:S01]  /*0480*/  IMAD.MOV.U32 R7, RZ, RZ, 0x3ff71547 ;  /* 0x3ff71547ff077424 */ /* 0x000fe200078e00ff */
[----:B------:R-:W-:Y:S01]  /*0490*/  MOV R6, 0x652b82fe ;  /* 0x652b82fe00067802 */ /* 0x000fe20000000f00 */
[----:B------:R-:W-:Y:S01]  /*04a0*/  UMOV UR7, 0x3fe62e42 ;  /* 0x3fe62e4200077882 */ /* 0x000fe20000000000 */
[----:B------:R-:W-:Y:S02]  /*04b0*/  BSSY.RECONVERGENT B0, `(.L_x_6) ;  /* 0x000003a000007945 */ /* 0x000fe40003800200 */
[----:B------:R-:W-:-:S08]  /*04c0*/  DADD R4, R24, R4 ;  /* 0x0000000018047229 */ /* 0x000fd00000000004 */
[----:B------:R-:W-:-:S08]  /*04d0*/  DMUL R4, R4, -0.5 ;  /* 0xbfe0000004047828 */ /* 0x000fd00000000000 */
[----:B------:R-:W-:Y:S02]  /*04e0*/  DFMA R6, R4, R6, 6.75539944105574400000e+15 ;  /* 0x433800000406742b */ /* 0x000fe40000000006 */
[----:B------:R-:W-:-:S06]  /*04f0*/  FSETP.GEU.AND P0, PT, |R5|, 4.1917929649353027344, PT ;  /* 0x4086232b0500780b */ /* 0x000fcc0003f0e200 */
[----:B------:R-:W-:-:S08]  /*0500*/  DADD R8, R6, -6.75539944105574400000e+15 ;  /* 0xc338000006087429 */ /* 0x000fd00000000000 */
[----:B------:R-:W-:Y:S01]  /*0510*/  DFMA R10, R8, -UR6, R4 ;  /* 0x80000006080a7c2b */ /* 0x000fe20008000004 */
[----:B------:R-:W-:Y:S01]  /*0520*/  UMOV UR6, 0x3b39803f ;  /* 0x3b39803f00067882 */ /* 0x000fe20000000000 */
[----:B------:R-:W-:-:S06]  /*0530*/  UMOV UR7, 0x3c7abc9e ;  /* 0x3c7abc9e00077882 */ /* 0x000fcc0000000000 */
[----:B------:R-:W-:Y:S01]  /*0540*/  DFMA R8, R8, -UR6, R10 ;  /* 0x8000000608087c2b */ /* 0x000fe2000800000a */
[----:B------:R-:W-:Y:S01]  /*0550*/  UMOV UR6, 0x69ce2bdf ;  /* 0x69ce2bdf00067882 */ /* 0x000fe20000000000 */
[----:B------:R-:W-:Y:S01]  /*0560*/  IMAD.MOV.U32 R10, RZ, RZ, -0x35dec16 ;  /* 0xfca213eaff0a7424 */ /* 0x000fe200078e00ff */
[----:B------:R-:W-:Y:S01]  /*0570*/  UMOV UR7, 0x3e5ade15 ;  /* 0x3e5ade1500077882 */ /* 0x000fe20000000000 */
[----:B------:R-:W-:-:S06]  /*0580*/  IMAD.MOV.U32 R11, RZ, RZ, 0x3e928af3 ;  /* 0x3e928af3ff0b7424 */ /* 0x000fcc00078e00ff */
[----:B------:R-:W-:Y:S01]  /*0590*/  DFMA R10, R8, UR6, R10 ;  /* 0x00000006080a7c2b */ /* 0x000fe2000800000a */
[----:B------:R-:W-:Y:S01]  /*05a0*/  UMOV UR6, 0x62401315 ;  /* 0x6240131500067882 */ /* 0x000fe20000000000 */
[----:B------:R-:W-:-:S06]  /*05b0*/  UMOV UR7, 0x3ec71dee ;  /* 0x3ec71dee00077882 */ /* 0x000fcc0000000000 */
[----:B------:R-:W-:Y:S01]  /*05c0*/  DFMA R10, R8, R10, UR6 ;  /* 0x00000006080a7e2b */ /* 0x000fe2000800000a */
        /* <DEDUP_REMOVED lines=20> */
[----:B------:R-:W-:-:S08]  /*0710*/  DFMA R10, R8, R10, UR6 ;  /* 0x00000006080a7e2b */ /* 0x000fd0000800000a */
[C---:B------:R-:W-:Y:S02]  /*0720*/  DFMA R12, R8.reuse, R10, 1 ;  /* 0x3ff00000080c742b */ /* 0x040fe4000000000a */
[----:B------:R-:W0:Y:S06]  /*0730*/  LDC.64 R10, c[0x0][0x380] ;  /* 0x0000e000ff0a7b82 */ /* 0x000e2c0000000a00 */
[----:B------:R-:W-:-:S10]  /*0740*/  DFMA R12, R8, R12, 1 ;  /* 0x3ff00000080c742b */ /* 0x000fd4000000000c */
[----:B------:R-:W-:Y:S02]  /*0750*/  IMAD R9, R6, 0x100000, R13 ;  /* 0x0010000006097824 */ /* 0x000fe400078e020d */
[----:B------:R-:W-:Y:S01]  /*0760*/  IMAD.MOV.U32 R8, RZ, RZ, R12 ;  /* 0x000000ffff087224 */ /* 0x000fe200078e000c */
[----:B------:R-:W-:Y:S06]  /*0770*/  @!P0 BRA `(.L_x_7) ;  /* 0x0000000000348947 */ /* 0x000fec0003800000 */
[----:B------:R-:W-:Y:S01]  /*0780*/  FSETP.GEU.AND P1, PT, |R5|, 4.2275390625, PT ;  /* 0x408748000500780b */ /* 0x000fe20003f2e200 */
[C---:B------:R-:W-:Y:S02]  /*0790*/  DADD R8, R4.reuse, +INF ;  /* 0x7ff0000004087429 */ /* 0x040fe40000000000 */
[----:B------:R-:W-:-:S08]  /*07a0*/  DSETP.GEU.AND P0, PT, R4, RZ, PT ;  /* 0x000000ff0400722a */ /* 0x000fd00003f0e000 */
[----:B------:R-:W-:Y:S02]  /*07b0*/  FSEL R8, R8, RZ, P0 ;  /* 0x000000ff08087208 */ /* 0x000fe40000000000 */
[----:B------:R-:W-:Y:S02]  /*07c0*/  @!P1 LEA.HI R0, R6, R6, RZ, 0x1 ;  /* 0x0000000606009211 */ /* 0x000fe400078f08ff */
[----:B------:R-:W-:Y:S02]  /*07d0*/  @!P1 MOV R4, R12 ;  /* 0x0000000c00049202 */ /* 0x000fe40000000f00 */
[----:B------:R-:W-:Y:S02]  /*07e0*/  @!P1 SHF.R.S32.HI R5, RZ, 0x1, R0 ;  /* 0x00000001ff059819 */ /* 0x000fe40000011400 */
[----:B------:R-:W-:-:S03]  /*07f0*/  FSEL R9, R9, RZ, P0 ;  /* 0x000000ff09097208 */ /* 0x000fc60000000000 */
[----:B------:R-:W-:Y:S02]  /*0800*/  @!P1 IMAD.IADD R6, R6, 0x1, -R5 ;  /* 0x0000000106069824 */ /* 0x000fe400078e0a05 */
[----:B------:R-:W-:-:S03]  /*0810*/  @!P1 IMAD R5, R5, 0x100000, R13 ;  /* 0x0010000005059824 */ /* 0x000fc600078e020d */
[----:B------:R-:W-:Y:S01]  /*0820*/  @!P1 LEA R7, R6, 0x3ff00000, 0x14 ;  /* 0x3ff0000006079811 */ /* 0x000fe200078ea0ff */
[----:B------:R-:W-:-:S06]  /*0830*/  @!P1 IMAD.MOV.U32 R6, RZ, RZ, RZ ;  /* 0x000000ffff069224 */ /* 0x000fcc00078e00ff */
[----:B------:R-:W-:-:S11]  /*0840*/  @!P1 DMUL R8, R4, R6 ;  /* 0x0000000604089228 */ /* 0x000fd60000000000 */
.L_x_7:
[----:B------:R-:W-:Y:S05]  /*0850*/  BSYNC.RECONVERGENT B0 ;  /* 0x0000000000007941 */ /* 0x000fea0003800200 */
.L_x_6:
[----:B------:R-:W-:Y:S01]  /*0860*/  UMOV UR6, 0x6dc9c883 ;  /* 0x6dc9c88300067882 */ /* 0x000fe20000000000 */
[----:B------:R-:W-:Y:S01]  /*0870*/  UMOV UR7, 0x3fc45f30 ;  /* 0x3fc45f3000077882 */ /* 0x000fe20000000000 */
[----:B0-----:R-:W-:Y:S01]  /*0880*/  IMAD.WIDE.U32 R10, R2, 0x4, R10 ;  /* 0x00000004020a7825 */ /* 0x001fe200078e000a */
[----:B------:R-:W-:-:S10]  /*0890*/  DMUL R8, R8, UR6 ;  /* 0x0000000608087c28 */ /* 0x000fd40008000000 */
[----:B------:R-:W0:Y:S02]  /*08a0*/  F2F.F32.F64 R9, R8 ;  /* 0x0000000800097310 */ /* 0x000e240000301000 */
[----:B0-----:R-:W-:Y:S01]  /*08b0*/  STG.E desc[UR4][R10.64], R9 ;  /* 0x000000090a007986 */ /* 0x001fe2000c101904 */
[----:B------:R-:W-:Y:S05]  /*08c0*/  EXIT ;  /* 0x000000000000794d */ /* 0x000fea0003800000 */
        .type           $_Z10funcMatrixPfS_S_ii$__internal_accurate_pow,@function
        .size           $_Z10funcMatrixPfS_S_ii$__internal_accurate_pow,(.L_x_10 - $_Z10funcMatrixPfS_S_ii$__internal_accurate_pow)
$_Z10funcMatrixPfS_S_ii$__internal_accurate_pow:
[----:B------:R-:W-:Y:S01]  /*08d0*/  ISETP.GT.U32.AND P0, PT, R27, 0xfffff, PT ;  /* 0x000fffff1b00780c */ /* 0x000fe20003f04070 */
[----:B------:R-:W-:Y:S01]  /*08e0*/  IMAD.MOV.U32 R6, RZ, RZ, R10 ;  /* 0x000000ffff067224 */ /* 0x000fe200078e000a */
[----:B------:R-:W-:Y:S01]  /*08f0*/  UMOV UR6, 0x7d2cafe2 ;  /* 0x7d2cafe200067882 */ /* 0x000fe20000000000 */
[--C-:B------:R-:W-:Y:S01]  /*0900*/  IMAD.MOV.U32 R7, RZ, RZ, R27.reuse ;  /* 0x000000ffff077224 */ /* 0x100fe200078e001b */
[----:B------:R-:W-:Y:S01]  /*0910*/  UMOV UR7, 0x3eb0f5ff ;  /* 0x3eb0f5ff00077882 */ /* 0x000fe20000000000 */
[--C-:B------:R-:W-:Y:S01]  /*0920*/  IMAD.MOV.U32 R8, RZ, RZ, R27.reuse ;  /* 0x000000ffff087224 */ /* 0x100fe200078e001b */
[----:B------:R-:W-:Y:S01]  /*0930*/  SHF.R.U32.HI R27, RZ, 0x14, R27 ;  /* 0x00000014ff1b7819 */ /* 0x000fe2000001161b */
[----:B------:R-:W-:Y:S01]  /*0940*/  IMAD.MOV.U32 R14, RZ, RZ, RZ ;  /* 0x000000ffff0e7224 */ /* 0x000fe200078e00ff */
[----:B------:R-:W-:Y:S01]  /*0950*/  UMOV UR8, 0x3b39803f ;  /* 0x3b39803f00087882 */ /* 0x000fe20000000000 */
[----:B------:R-:W-:Y:S01]  /*0960*/  IMAD.MOV.U32 R16, RZ, RZ, 0x41ad3b5a ;  /* 0x41ad3b5aff107424 */ /* 0x000fe200078e00ff */
[----:B------:R-:W-:Y:S01]  /*0970*/  UMOV UR9, 0x3c7abc9e ;  /* 0x3c7abc9e00097882 */ /* 0x000fe20000000000 */
[----:B------:R-:W-:-:S02]  /*0980*/  IMAD.MOV.U32 R17, RZ, RZ, 0x3ed0f5d2 ;  /* 0x3ed0f5d2ff117424 */ /* 0x000fc400078e00ff */
[----:B------:R-:W-:-:S10]  /*0990*/  @!P0 DMUL R6, R6, 1.80143985094819840000e+16 ;  /* 0x4350000006068828 */ /* 0x000fd40000000000 */
[----:B------:R-:W-:Y:S01]  /*09a0*/  @!P0 IMAD.MOV.U32 R8, RZ, RZ, R7 ;  /* 0x000000ffff088224 */ /* 0x000fe200078e0007 */
[----:B------:R-:W-:Y:S01]  /*09b0*/  @!P0 LEA.HI R27, R7, 0xffffffca, RZ, 0xc ;  /* 0xffffffca071b8811 */ /* 0x000fe200078f60ff */
[----:B------:R-:W-:-:S03]  /*09c0*/  @!P0 IMAD.MOV.U32 R10, RZ, RZ, R6 ;  /* 0x000000ffff0a8224 */ /* 0x000fc600078e0006 */
[----:B------:R-:W-:Y:S01]  /*09d0*/  LOP3.LUT R8, R8, 0x800fffff, RZ, 0xc0, !PT ;  /* 0x800fffff08087812 */ /* 0x000fe200078ec0ff */
[----:B------:R-:W-:-:S03]  /*09e0*/  VIADD R6, R27, 0xfffffc01 ;  /* 0xfffffc011b067836 */ /* 0x000fc60000000000 */
[----:B------:R-:W-:-:S04]  /*09f0*/  LOP3.LUT R11, R8, 0x3ff00000, RZ, 0xfc, !PT ;  /* 0x3ff00000080b7812 */ /* 0x000fc800078efcff */
[----:B------:R-:W-:-:S13]  /*0a00*/  ISETP.GE.U32.AND P1, PT, R11, 0x3ff6a09f, PT ;  /* 0x3ff6a09f0b00780c */ /* 0x000fda0003f26070 */
[----:B------:R-:W-:Y:S01]  /*0a10*/  @P1 VIADD R9, R11, 0xfff00000 ;  /* 0xfff000000b091836 */ /* 0x000fe20000000000 */
[----:B------:R-:W-:-:S04]  /*0a20*/  @P1 IADD3 R6, PT, PT, R27, -0x3fe, RZ ;  /* 0xfffffc021b061810 */ /* 0x000fc80007ffe0ff */
[----:B------:R-:W-:-:S06]  /*0a30*/  @P1 MOV R11, R9 ;  /* 0x00000009000b1202 */ /* 0x000fcc0000000f00 */
[C---:B------:R-:W-:Y:S02]  /*0a40*/  DADD R12, R10.reuse, 1 ;  /* 0x3ff000000a0c7429 */ /* 0x040fe40000000000 */
[----:B------:R-:W-:-:S04]  /*0a50*/  DADD R10, R10, -1 ;  /* 0xbff000000a0a7429 */ /* 0x000fc80000000000 */
[----:B------:R-:W0:Y:S02]  /*0a60*/  MUFU.RCP64H R15, R13 ;  /* 0x0000000d000f7308 */ /* 0x000e240000001800 */
[----:B0-----:R-:W-:-:S08]  /*0a70*/  DFMA R8, -R12, R14, 1 ;  /* 0x3ff000000c08742b */ /* 0x001fd0000000010e */
[----:B------:R-:W-:-:S08]  /*0a80*/  DFMA R8, R8, R8, R8 ;  /* 0x000000080808722b */ /* 0x000fd00000000008 */
[----:B------:R-:W-:-:S08]  /*0a90*/  DFMA R14, R14, R8, R14 ;  /* 0x000000080e0e722b */ /* 0x000fd0000000000e */
[----:B------:R-:W-:-:S08]  /*0aa0*/  DMUL R8, R10, R14 ;  /* 0x0000000e0a087228 */ /* 0x000fd00000000000 */
[----:B------:R-:W-:-:S08]  /*0ab0*/  DFMA R8, R10, R14, R8 ;  /* 0x0000000e0a08722b */ /* 0x000fd00000000008 */
[----:B------:R-:W-:-:S08]  /*0ac0*/  DMUL R20, R8, R8 ;  /* 0x0000000808147228 */ /* 0x000fd00000000000 */
        /* <DEDUP_REMOVED lines=11> */
[----:B------:R-:W-:Y:S01]  /*0b80*/  UMOV UR7, 0x3f624924 ;  /* 0x3f62492400077882 */ /* 0x000fe20000000000 */
[----:B------:R-:W-:-:S05]  /*0b90*/  DADD R12, R10, -R8 ;  /* 0x000000000a0c7229 */ /* 0x000fca0000000808 */
[----:B------:R-:W-:Y:S01]  /*0ba0*/  DFMA R18, R20, R18, UR6 ;  /* 0x0000000614127e2b */ /* 0x000fe20008000012 */
[----:B------:R-:W-:Y:S01]  /*0bb0*/  UMOV UR6, 0x99999dfb ;  /* 0x99999dfb00067882 */ /* 0x000fe20000000000 */
[----:B------:R-:W-:Y:S01]  /*0bc0*/  UMOV UR7, 0x3f899999 ;  /* 0x3f89999900077882 */ /* 0x000fe20000000000 */
[----:B------:R-:W-:-:S05]  /*0bd0*/  DADD R12, R12, R12 ;  /* 0x000000000c0c7229 */ /* 0x000fca000000000c */
[----:B------:R-:W-:Y:S01]  /*0be0*/  DFMA R18, R20, R18, UR6 ;  /* 0x0000000614127e2b */ /* 0x000fe20008000012 */
[----:B------:R-:W-:Y:S01]  /*0bf0*/  UMOV UR6, 0x55555555 ;  /* 0x5555555500067882 */ /* 0x000fe20000000000 */
[----:B------:R-:W-:Y:S01]  /*0c00*/  UMOV UR7, 0x3fb55555 ;  /* 0x3fb5555500077882 */ /* 0x000fe20000000000 */
[----:B------:R-:W-:-:S05]  /*0c10*/  DFMA R12, R10, -R8, R12 ;  /* 0x800000080a0c722b */ /* 0x000fca000000000c */
[----:B------:R-:W-:-:S03]  /*0c20*/  DFMA R10, R20, R18, UR6 ;  /* 0x00000006140a7e2b */ /* 0x000fc60008000012 */
[----:B------:R-:W-:Y:S02]  /*0c30*/  DMUL R12, R14, R12 ;  /* 0x0000000c0e0c7228 */ /* 0x000fe40000000000 */
[----:B------:R-:W-:-:S03]  /*0c40*/  DMUL R14, R8, R8 ;  /* 0x00000008080e7228 */ /* 0x000fc60000000000 */
[----:B------:R-:W-:Y:S01]  /*0c50*/  DADD R16, -R10, UR6 ;  /* 0x000000060a107e29 */ /* 0x000fe20008000100 */
[----:B------:R-:W-:Y:S01]  /*0c60*/  UMOV UR6, 0xb9e7b0 ;  /* 0x00b9e7b000067882 */ /* 0x000fe20000000000 */
[----:B------:R-:W-:-:S03]  /*0c70*/  UMOV UR7, 0x3c46a4cb ;  /* 0x3c46a4cb00077882 */ /* 0x000fc60000000000 */
[----:B------:R-:W-:-:S03]  /*0c80*/  DFMA R22, R8, R8, -R14 ;  /* 0x000000080816722b */ /* 0x000fc6000000080e */
[----:B------:R-:W-:Y:S02]  /*0c90*/  DFMA R16, R20, R18, R16 ;  /* 0x000000121410722b */ /* 0x000fe40000000010 */
[----:B------:R-:W-:Y:S01]  /*0ca0*/  DMUL R18, R8, R14 ;  /* 0x0000000e08127228 */ /* 0x000fe20000000000 */
[----:B------:R-:W-:Y:S02]  /*0cb0*/  VIADD R21, R13, 0x100000 ;  /* 0x001000000d157836 */ /* 0x000fe40000000000 */
[----:B------:R-:W-:-:S03]  /*0cc0*/  IMAD.MOV.U32 R20, RZ, RZ, R12 ;  /* 0x000000ffff147224 */ /* 0x000fc600078e000c */
[----:B------:R-:W-:Y:S01]  /*0cd0*/  DADD R16, R16, -UR6 ;  /* 0x8000000610107e29 */ /* 0x000fe20008000000 */
[----:B------:R-:W-:Y:S01]  /*0ce0*/  UMOV UR6, 0x80000000 ;  /* 0x8000000000067882 */ /* 0x000fe20000000000 */
[----:B------:R-:W-:Y:S01]  /*0cf0*/  UMOV UR7, 0x43300000 ;  /* 0x4330000000077882 */ /* 0x000fe20000000000 */
[C---:B------:R-:W-:Y:S02]  /*0d00*/  DFMA R20, R8.reuse, R20, R22 ;  /* 0x000000140814722b */ /* 0x040fe40000000016 */
[----:B------:R-:W-:-:S08]  /*0d10*/  DFMA R22, R8, R14, -R18 ;  /* 0x0000000e0816722b */ /* 0x000fd00000000812 */
[----:B------:R-:W-:Y:S02]  /*0d20*/  DFMA R22, R12, R14, R22 ;  /* 0x0000000e0c16722b */ /* 0x000fe40000000016 */
[----:B------:R-:W-:-:S06]  /*0d30*/  DADD R14, R10, R16 ;  /* 0x000000000a0e7229 */ /* 0x000fcc0000000010 */
[----:B------:R-:W-:Y:S02]  /*0d40*/  DFMA R20, R8, R20, R22 ;  /* 0x000000140814722b */ /* 0x000fe40000000016 */
[----:B------:R-:W-:Y:S02]  /*0d50*/  DADD R22, R10, -R14 ;  /* 0x000000000a167229 */ /* 0x000fe4000000080e */
[----:B------:R-:W-:-:S06]  /*0d60*/  DMUL R10, R14, R18 ;  /* 0x000000120e0a7228 */ /* 0x000fcc0000000000 */
[----:B------:R-:W-:Y:S02]  /*0d70*/  DADD R22, R16, R22 ;  /* 0x0000000010167229 */ /* 0x000fe40000000016 */
[----:B------:R-:W-:-:S08]  /*0d80*/  DFMA R16, R14, R18, -R10 ;  /* 0x000000120e10722b */ /* 0x000fd0000000080a */
[----:B------:R-:W-:-:S08]  /*0d90*/  DFMA R16, R14, R20, R16 ;  /* 0x000000140e10722b */ /* 0x000fd00000000010 */
[----:B------:R-:W-:-:S08]  /*0da0*/  DFMA R22, R22, R18, R16 ;  /* 0x000000121616722b */ /* 0x000fd00000000010 */
[----:B------:R-:W-:-:S08]  /*0db0*/  DADD R14, R10, R22 ;  /* 0x000000000a0e7229 */ /* 0x000fd00000000016 */
[--C-:B------:R-:W-:Y:S02]  /*0dc0*/  DADD R16, R8, R14.reuse ;  /* 0x0000000008107229 */ /* 0x100fe4000000000e */
[----:B------:R-:W-:-:S06]  /*0dd0*/  DADD R10, R10, -R14 ;  /* 0x000000000a0a7229 */ /* 0x000fcc000000080e */
[----:B------:R-:W-:Y:S02]  /*0de0*/  DADD R8, R8, -R16 ;  /* 0x0000000008087229 */ /* 0x000fe40000000810 */
[----:B------:R-:W-:-:S06]  /*0df0*/  DADD R10, R22, R10 ;  /* 0x00000000160a7229 */ /* 0x000fcc000000000a */
[----:B------:R-:W-:-:S08]  /*0e00*/  DADD R8, R14, R8 ;  /* 0x000000000e087229 */ /* 0x000fd00000000008 */
[----:B------:R-:W-:-:S08]  /*0e10*/  DADD R8, R10, R8 ;  /* 0x000000000a087229 */ /* 0x000fd00000000008 */
[----:B------:R-:W-:Y:S01]  /*0e20*/  DADD R12, R12, R8 ;  /* 0x000000000c0c7229 */ /* 0x000fe20000000008 */
[----:B------:R-:W-:Y:S01]  /*0e30*/  LOP3.LUT R8, R6, 0x80000000, RZ, 0x3c, !PT ;  /* 0x8000000006087812 */ /* 0x000fe200078e3cff */
[----:B------:R-:W-:-:S06]  /*0e40*/  IMAD.MOV.U32 R9, RZ, RZ, 0x43300000 ;  /* 0x43300000ff097424 */ /* 0x000fcc00078e00ff */
[----:B------:R-:W-:Y:S02]  /*0e50*/  DADD R10, R16, R12 ;  /* 0x00000000100a7229 */ /* 0x000fe4000000000c */
[----:B------:R-:W-:Y:S01]  /*0e60*/  DADD R8, R8, -UR6 ;  /* 0x8000000608087e29 */ /* 0x000fe20008000000 */
[----:B------:R-:W-:Y:S01]  /*0e70*/  UMOV UR6, 0xfefa39ef ;  /* 0xfefa39ef00067882 */ /* 0x000fe20000000000 */
[----:B------:R-:W-:-:S04]  /*0e80*/  UMOV UR7, 0x3fe62e42 ;  /* 0x3fe62e4200077882 */ /* 0x000fc80000000000 */
[--C-:B------:R-:W-:Y:S02]  /*0e90*/  DADD R16, R16, -R10.reuse ;  /* 0x0000000010107229 */ /* 0x100fe4000000080a */
[----:B------:R-:W-:-:S06]  /*0ea0*/  DFMA R6, R8, UR6, R10 ;  /* 0x0000000608067c2b */ /* 0x000fcc000800000a */
[----:B------:R-:W-:Y:S02]  /*0eb0*/  DADD R16, R12, R16 ;  /* 0x000000000c107229 */ /* 0x000fe40000000010 */
[----:B------:R-:W-:-:S08]  /*0ec0*/  DFMA R14, R8, -UR6, R6 ;  /* 0x80000006080e7c2b */ /* 0x000fd00008000006 */
[----:B------:R-:W-:-:S08]  /*0ed0*/  DADD R14, -R10, R14 ;  /* 0x000000000a0e7229 */ /* 0x000fd0000000010e */
[----:B------:R-:W-:-:S08]  /*0ee0*/  DADD R14, R16, -R14 ;  /* 0x00000000100e7229 */ /* 0x000fd0000000080e */
[----:B------:R-:W-:-:S08]  /*0ef0*/  DFMA R14, R8, UR8, R14 ;  /* 0x00000008080e7c2b */ /* 0x000fd0000800000e */
[----:B------:R-:W-:-:S08]  /*0f00*/  DADD R8, R6, R14 ;  /* 0x0000000006087229 */ /* 0x000fd0000000000e */
[----:B------:R-:W-:Y:S02]  /*0f10*/  DADD R6, R6, -R8 ;  /* 0x0000000006067229 */ /* 0x000fe40000000808 */
[----:B------:R-:W-:-:S06]  /*0f20*/  DMUL R10, R8, 2 ;  /* 0x40000000080a7828 */ /* 0x000fcc0000000000 */
[----:B------:R-:W-:Y:S02]  /*0f30*/  DADD R14, R14, R6 ;  /* 0x000000000e0e7229 */ /* 0x000fe40000000006 */
[----:B------:R-:W-:Y:S01]  /*0f40*/  DFMA R8, R8, 2, -R10 ;  /* 0x400000000808782b */ /* 0x000fe2000000080a */
[----:B------:R-:W-:Y:S02]  /*0f50*/  IMAD.MOV.U32 R6, RZ, RZ, 0x652b82fe ;  /* 0x652b82feff067424 */ /* 0x000fe400078e00ff */
[----:B------:R-:W-:-:S05]  /*0f60*/  IMAD.MOV.U32 R7, RZ, RZ, 0x3ff71547 ;  /* 0x3ff71547ff077424 */ /* 0x000fca00078e00ff */
[----:B------:R-:W-:-:S08]  /*0f70*/  DFMA R14, R14, 2, R8 ;  /* 0x400000000e0e782b */ /* 0x000fd00000000008 */
[----:B------:R-:W-:-:S08]  /*0f80*/  DADD R8, R10, R14 ;  /* 0x000000000a087229 */ /* 0x000fd0000000000e */
[----:B------:R-:W-:Y:S02]  /*0f90*/  DFMA R6, R8, R6, 6.75539944105574400000e+15 ;  /* 0x433800000806742b */ /* 0x000fe40000000006 */
[----:B------:R-:W-:Y:S01]  /*0fa0*/  FSETP.GEU.AND P0, PT, |R9|, 4.1917929649353027344, PT ;  /* 0x4086232b0900780b */ /* 0x000fe20003f0e200 */
[----:B------:R-:W-:-:S05]  /*0fb0*/  DADD R10, R10, -R8 ;  /* 0x000000000a0a7229 */ /* 0x000fca0000000808 */
[----:B------:R-:W-:-:S03]  /*0fc0*/  DADD R12, R6, -6.75539944105574400000e+15 ;  /* 0xc3380000060c7429 */ /* 0x000fc60000000000 */
[----:B------:R-:W-:-:S05]  /*0fd0*/  DADD R14, R14, R10 ;  /* 0x000000000e0e7229 */ /* 0x000fca000000000a */
        /* <DEDUP_REMOVED lines=33> */
[----:B------:R-:W-:-:S08]  /*11f0*/  DFMA R16, R12, R16, 1 ;  /* 0x3ff000000c10742b */ /* 0x000fd00000000010 */
[----:B------:R-:W-:-:S10]  /*1200*/  DFMA R12, R12, R16, 1 ;  /* 0x3ff000000c0c742b */ /* 0x000fd40000000010 */
[----:B------:R-:W-:Y:S01]  /*1210*/  IMAD R11, R6, 0x100000, R13 ;  /* 0x00100000060b7824 */ /* 0x000fe200078e020d */
[----:B------:R-:W-:Y:S01]  /*1220*/  MOV R10, R12 ;  /* 0x0000000c000a7202 */ /* 0x000fe20000000f00 */
[----:B------:R-:W-:Y:S06]  /*1230*/  @!P0 BRA `(.L_x_8) ;  /* 0x0000000000308947 */ /* 0x000fec0003800000 */
[----:B------:R-:W-:Y:S01]  /*1240*/  FSETP.GEU.AND P1, PT, |R9|, 4.2275390625, PT ;  /* 0x408748000900780b */ /* 0x000fe20003f2e200 */
[C---:B------:R-:W-:Y:S02]  /*1250*/  DADD R10, R8.reuse, +INF ;  /* 0x7ff00000080a7429 */ /* 0x040fe40000000000 */
[----:B------:R-:W-:-:S08]  /*1260*/  DSETP.GEU.AND P0, PT, R8, RZ, PT ;  /* 0x000000ff0800722a */ /* 0x000fd00003f0e000 */
[----:B------:R-:W-:Y:S02]  /*1270*/  FSEL R10, R10, RZ, P0 ;  /* 0x000000ff0a0a7208 */ /* 0x000fe40000000000 */
[----:B------:R-:W-:Y:S02]  /*1280*/  @!P1 LEA.HI R7, R6, R6, RZ, 0x1 ;  /* 0x0000000606079211 */ /* 0x000fe400078f08ff */
[----:B------:R-:W-:Y:S02]  /*1290*/  FSEL R11, R11, RZ, P0 ;  /* 0x000000ff0b0b7208 */ /* 0x000fe40000000000 */
[----:B------:R-:W-:-:S05]  /*12a0*/  @!P1 SHF.R.S32.HI R7, RZ, 0x1, R7 ;  /* 0x00000001ff079819 */ /* 0x000fca0000011407 */
[----:B------:R-:W-:Y:S02]  /*12b0*/  @!P1 IMAD.IADD R6, R6, 0x1, -R7 ;  /* 0x0000000106069824 */ /* 0x000fe400078e0a07 */
[----:B------:R-:W-:-:S03]  /*12c0*/  @!P1 IMAD R13, R7, 0x100000, R13 ;  /* 0x00100000070d9824 */ /* 0x000fc600078e020d */
[----:B------:R-:W-:Y:S01]  /*12d0*/  @!P1 LEA R7, R6, 0x3ff00000, 0x14 ;  /* 0x3ff0000006079811 */ /* 0x000fe200078ea0ff */
[----:B------:R-:W-:-:S06]  /*12e0*/  @!P1 IMAD.MOV.U32 R6, RZ, RZ, RZ ;  /* 0x000000ffff069224 */ /* 0x000fcc00078e00ff */
[----:B------:R-:W-:-:S11]  /*12f0*/  @!P1 DMUL R10, R12, R6 ;  /* 0x000000060c0a9228 */ /* 0x000fd60000000000 */
.L_x_8:
[----:B------:R-:W-:Y:S01]  /*1300*/  DFMA R14, R14, R10, R10 ;  /* 0x0000000a0e0e722b */ /* 0x000fe2000000000a */
[----:B------:R-:W-:Y:S01]  /*1310*/  IMAD.MOV.U32 R8, RZ, RZ, R0 ;  /* 0x000000ffff087224 */ /* 0x000fe200078e0000 */
[----:B------:R-:W-:Y:S01]  /*1320*/  DSETP.NEU.AND P0, PT, |R10|, +INF , PT ;  /* 0x7ff000000a00742a */ /* 0x000fe20003f0d200 */
[----:B------:R-:W-:-:S07]  /*1330*/  IMAD.MOV.U32 R9, RZ, RZ, 0x0 ;  /* 0x00000000ff097424 */ /* 0x000fce00078e00ff */
[----:B------:R-:W-:Y:S02]  /*1340*/  FSEL R6, R10, R14, !P0 ;  /* 0x0000000e0a067208 */ /* 0x000fe40004000000 */
[----:B------:R-:W-:Y:S01]  /*1350*/  FSEL R7, R11, R15, !P0 ;  /* 0x0000000f0b077208 */ /* 0x000fe20004000000 */
[----:B------:R-:W-:Y:S06]  /*1360*/  RET.REL.NODEC R8 `(_Z10funcMatrixPfS_S_ii) ;  /* 0xffffffec08247950 */ /* 0x000fec0003c3ffff */
.L_x_9:
[----:B------:R-:W-:-:S00]  /*1370*/  BRA `(.L_x_9) ;  /* 0xfffffffc00fc7947 */ /* 0x000fc0000383ffff */
[----:B------:R-:W-:-:S00]  /*1380*/  NOP ;  /* 0x0000000000007918 */ /* 0x000fc00000000000 */
[----:B------:R-:W-:-:S00]  /*1390*/  NOP ;  /* 0x0000000000007918 */ /* 0x000fc00000000000 */
[----:B------:R-:W-:-:S00]  /*13a0*/  NOP ;  /* 0x0000000000007918 */ /* 0x000fc00000000000 */
[----:B------:R-:W-:-:S00]  /*13b0*/  NOP ;  /* 0x0000000000007918 */ /* 0x000fc00000000000 */
[----:B------:R-:W-:-:S00]  /*13c0*/  NOP ;  /* 0x0000000000007918 */ /* 0x000fc00000000000 */
[----:B------:R-:W-:-:S00]  /*13d0*/  NOP ;  /* 0x0000000000007918 */ /* 0x000fc00000000000 */
[----:B------:R-:W-:-:S00]  /*13e0*/  NOP ;  /* 0x0000000000007918 */ /* 0x000fc00000000000 */
[----:B------:R-:W-:-:S00]  /*13f0*/  NOP ;  /* 0x0000000000007918 */ /* 0x000fc00000000000 */
.L_x_10:


//--------------------- .nv.shared.reserved.0     --------------------------
	.section	.nv.shared.reserved.0,"aw",@nobits
	.weak		__nv_reservedSMEM_offset_0_alias
	.size		__nv_reservedSMEM_offset_0_alias, 0, 64
	.other		__nv_reservedSMEM_offset_0_alias,@"STO_CUDA_RESERVED_SHARED STV_DEFAULT"
__nv_reservedSMEM_offset_0_alias:
	.zero		0
	.zero		64


//--------------------- .nv.constant0._Z10funcMatrixPfS_S_ii --------------------------
	.section	.nv.constant0._Z10funcMatrixPfS_S_ii,"a",@progbits
	.sectionflags	@""
	.align	4
.nv.constant0._Z10funcMatrixPfS_S_ii:
	.zero		928


//--------------------- SYMBOLS --------------------------

	.type		.nv.reservedSmem.offset0,@object
	.size		.nv.reservedSmem.offset0,0x4
